//
// Generated by NVIDIA NVVM Compiler
//
// Compiler Build ID: CL-36424714
// Cuda compilation tools, release 13.0, V13.0.88
// Based on NVVM 20.0.0
//

.version 9.0
.target sm_100
.address_size 64

	// .globl	_Z10pSumKernelPiS_i
.extern .shared .align 16 .b8 sh[];

.visible .entry _Z10pSumKernelPiS_i(
	.param .u64 .ptr .align 1 _Z10pSumKernelPiS_i_param_0,
	.param .u64 .ptr .align 1 _Z10pSumKernelPiS_i_param_1,
	.param .u32 _Z10pSumKernelPiS_i_param_2
)
{
	.reg .pred 	%p<5>;
	.reg .b32 	%r<30>;
	.reg .b64 	%rd<11>;

	ld.param.u64 	%rd1, [_Z10pSumKernelPiS_i_param_0];
	ld.param.u64 	%rd2, [_Z10pSumKernelPiS_i_param_1];
	ld.param.u32 	%r9, [_Z10pSumKernelPiS_i_param_2];
	mov.u32 	%r1, %tid.x;
	mov.u32 	%r10, %ctaid.x;
	mov.u32 	%r2, %ntid.x;
	mul.lo.s32 	%r11, %r2, %r10;
	shl.b32 	%r12, %r11, 1;
	add.s32 	%r3, %r12, %r1;
	setp.ge.s32 	%p1, %r3, %r9;
	@%p1 bra 	$L__BB0_7;
	cvta.to.global.u64 	%rd3, %rd1;
	mul.wide.s32 	%rd4, %r3, 4;
	add.s64 	%rd5, %rd3, %rd4;
	ld.global.u32 	%r13, [%rd5];
	add.s32 	%r14, %r3, %r2;
	mul.wide.u32 	%rd6, %r14, 4;
	add.s64 	%rd7, %rd3, %rd6;
	ld.global.u32 	%r15, [%rd7];
	add.s32 	%r16, %r15, %r13;
	shl.b32 	%r17, %r1, 2;
	mov.u32 	%r18, sh;
	add.s32 	%r4, %r18, %r17;
	st.shared.u32 	[%r4], %r16;
	bar.sync 	0;
	setp.lt.u32 	%p2, %r2, 2;
	@%p2 bra 	$L__BB0_6;
	mov.b32 	%r28, 1;
$L__BB0_3:
	setp.lt.u32 	%p3, %r1, %r28;
	mov.b32 	%r29, 0;
	@%p3 bra 	$L__BB0_5;
	sub.s32 	%r21, %r1, %r28;
	shl.b32 	%r22, %r21, 2;
	add.s32 	%r24, %r18, %r22;
	ld.shared.u32 	%r29, [%r24];
$L__BB0_5:
	bar.sync 	0;
	ld.shared.u32 	%r25, [%r4];
	add.s32 	%r26, %r25, %r29;
	st.shared.u32 	[%r4], %r26;
	bar.sync 	0;
	shl.b32 	%r28, %r28, 1;
	setp.lt.u32 	%p4, %r28, %r2;
	@%p4 bra 	$L__BB0_3;
$L__BB0_6:
	ld.shared.u32 	%r27, [%r4];
	cvta.to.global.u64 	%rd8, %rd2;
	add.s64 	%rd10, %rd8, %rd4;
	st.global.u32 	[%rd10], %r27;
$L__BB0_7:
	ret;

}


// ===== COMPILED SASS (sm_100) =====

	.target	sm_100

	.elftype	@"ET_EXEC"


//--------------------- .note.nv.tkinfo           --------------------------
	.section	.note.nv.tkinfo,"",@"SHT_NOTE"
	.sectionflags	@"SHF_NOTE_NV_TKINFO"
	.tkinfo
        /*0018*/ 	.word	0x00000002
        /*0030*/ 	.string	""
        /*0030*/ 	.string	"ptxas"
        /*0030*/ 	.string	"Cuda compilation tools, release 13.0, V13.0.88"
        /*0030*/ 	.string	"Build cuda_13.0.r13.0/compiler.36424714_0"
        /*0030*/ 	.string	"-arch sm_100 -m 64 "



//--------------------- .note.nv.cuinfo           --------------------------
	.section	.note.nv.cuinfo,"",@"SHT_NOTE"
	.sectionflags	@"SHF_NOTE_NV_CUINFO"
        /*0018*/ 	.short	0x0002
        /*001a*/ 	.short	0x0064
        /*001c*/ 	.short	0x0082
	.zero		2


//--------------------- .nv.info                  --------------------------
	.section	.nv.info,"",@"SHT_CUDA_INFO"
	.align	4


	//----- nvinfo : EIATTR_REGCOUNT
	.align		4
        /*0000*/ 	.byte	0x04, 0x2f
        /*0002*/ 	.short	(.L_1 - .L_0)
	.align		4
.L_0:
        /*0004*/ 	.word	index@(_Z10pSumKernelPiS_i)
        /*0008*/ 	.word	0x0000000e


	//----- nvinfo : EIATTR_FRAME_SIZE
	.align		4
.L_1:
        /*000c*/ 	.byte	0x04, 0x11
        /*000e*/ 	.short	(.L_3 - .L_2)
	.align		4
.L_2:
        /*0010*/ 	.word	index@(_Z10pSumKernelPiS_i)
        /*0014*/ 	.word	0x00000000


	//----- nvinfo : EIATTR_MIN_STACK_SIZE
	.align		4
.L_3:
        /*0018*/ 	.byte	0x04, 0x12
        /*001a*/ 	.short	(.L_5 - .L_4)
	.align		4
.L_4:
        /*001c*/ 	.word	index@(_Z10pSumKernelPiS_i)
        /*0020*/ 	.word	0x00000000
.L_5:


//--------------------- .nv.compat                --------------------------
	.section	.nv.compat,"",@"SHT_CUDA_COMPAT_INFO"
	.align	4
        /*0000*/ 	.byte	0x02, 0x09, 0x00, 0x00, 0x02, 0x02, 0x01, 0x00, 0x02, 0x05, 0x05, 0x00, 0x03, 0x07, 0x01, 0x01
        /*0010*/ 	.byte	0x02, 0x03, 0x00, 0x00, 0x02, 0x06, 0x01, 0x00, 0x04, 0x0b, 0x08, 0x00, 0x09, 0x00, 0x00, 0x00
        /*0020*/ 	.byte	0x00, 0x00, 0x00, 0x00


//--------------------- .nv.info._Z10pSumKernelPiS_i --------------------------
	.section	.nv.info._Z10pSumKernelPiS_i,"",@"SHT_CUDA_INFO"
	.sectionflags	@""
	.align	4


	//----- nvinfo : EIATTR_CUDA_API_VERSION
	.align		4
        /*0000*/ 	.byte	0x04, 0x37
        /*0002*/ 	.short	(.L_7 - .L_6)
.L_6:
        /*0004*/ 	.word	0x00000082


	//----- nvinfo : EIATTR_KPARAM_INFO
	.align		4
.L_7:
        /*0008*/ 	.byte	0x04, 0x17
        /*000a*/ 	.short	(.L_9 - .L_8)
.L_8:
        /*000c*/ 	.word	0x00000000
        /*0010*/ 	.short	0x0002
        /*0012*/ 	.short	0x0010
        /*0014*/ 	.byte	0x00, 0xf0, 0x11, 0x00


	//----- nvinfo : EIATTR_KPARAM_INFO
	.align		4
.L_9:
        /*0018*/ 	.byte	0x04, 0x17
        /*001a*/ 	.short	(.L_11 - .L_10)
.L_10:
        /*001c*/ 	.word	0x00000000
        /*0020*/ 	.short	0x0001
        /*0022*/ 	.short	0x0008
        /*0024*/ 	.byte	0x00, 0xf5, 0x21, 0x00


	//----- nvinfo : EIATTR_KPARAM_INFO
	.align		4
.L_11:
        /*0028*/ 	.byte	0x04, 0x17
        /*002a*/ 	.short	(.L_13 - .L_12)
.L_12:
        /*002c*/ 	.word	0x00000000
        /*0030*/ 	.short	0x0000
        /*0032*/ 	.short	0x0000
        /*0034*/ 	.byte	0x00, 0xf5, 0x21, 0x00


	//----- nvinfo : EIATTR_SPARSE_MMA_MASK
	.align		4
.L_13:
        /*0038*/ 	.byte	0x03, 0x50
        /*003a*/ 	.short	0x0000


	//----- nvinfo : EIATTR_MAXREG_COUNT
	.align		4
        /*003c*/ 	.byte	0x03, 0x1b
        /*003e*/ 	.short	0x00ff


	//----- nvinfo : EIATTR_NUM_BARRIERS
	.align		4
        /*0040*/ 	.byte	0x02, 0x4c
        /*0042*/ 	.byte	0x01
	.zero		1


	//----- nvinfo : EIATTR_MERCURY_ISA_VERSION
	.align		4
        /*0044*/ 	.byte	0x03, 0x5f
        /*0046*/ 	.short	0x0101


	//----- nvinfo : EIATTR_VRC_CTA_INIT_COUNT
	.align		4
        /*0048*/ 	.byte	0x02, 0x4a
	.zero		1
	.zero		1


	//----- nvinfo : EIATTR_EXIT_INSTR_OFFSETS
	.align		4
        /*004c*/ 	.byte	0x04, 0x1c
        /*004e*/ 	.short	(.L_15 - .L_14)


	//   ....[0]....
.L_14:
        /*0050*/ 	.word	0x00000080


	//   ....[1]....
        /*0054*/ 	.word	0x000002b0


	//----- nvinfo : EIATTR_CBANK_PARAM_SIZE
	.align		4
.L_15:
        /*0058*/ 	.byte	0x03, 0x19
        /*005a*/ 	.short	0x0014


	//----- nvinfo : EIATTR_PARAM_CBANK
	.align		4
        /*005c*/ 	.byte	0x04, 0x0a
        /*005e*/ 	.short	(.L_17 - .L_16)
	.align		4
.L_16:
        /*0060*/ 	.word	index@(.nv.constant0._Z10pSumKernelPiS_i)
        /*0064*/ 	.short	0x0380
        /*0066*/ 	.short	0x0014


	//----- nvinfo : EIATTR_SW_WAR
	.align		4
.L_17:
        /*0068*/ 	.byte	0x04, 0x36
        /*006a*/ 	.short	(.L_19 - .L_18)
.L_18:
        /*006c*/ 	.word	0x00000008
.L_19:


//--------------------- .nv.callgraph             --------------------------
	.section	.nv.callgraph,"",@"SHT_CUDA_CALLGRAPH"
	.align	4
	.sectionentsize	8
	.align		4
        /*0000*/ 	.word	0x00000000
	.align		4
        /*0004*/ 	.word	0xffffffff
	.align		4
        /*0008*/ 	.word	0x00000000
	.align		4
        /*000c*/ 	.word	0xfffffffe
	.align		4
        /*0010*/ 	.word	0x00000000
	.align		4
        /*0014*/ 	.word	0xfffffffd
	.align		4
        /*0018*/ 	.word	0x00000000
	.align		4
        /*001c*/ 	.word	0xfffffffc


//--------------------- .text._Z10pSumKernelPiS_i --------------------------
	.section	.text._Z10pSumKernelPiS_i,"ax",@progbits
	.align	128
        .global         _Z10pSumKernelPiS_i
        .type           _Z10pSumKernelPiS_i,@function
        .size           _Z10pSumKernelPiS_i,(.L_x_3 - _Z10pSumKernelPiS_i)
        .other          _Z10pSumKernelPiS_i,@"STO_CUDA_ENTRY STV_DEFAULT"
_Z10pSumKernelPiS_i:
.text._Z10pSumKernelPiS_i:
[----:B------:R-:W-:Y:S01]  /*0000*/  LDC R1, c[0x0][0x37c] ;  /* 0x0000df00ff017b82 */ /* 0x000fe20000000800 */
[----:B------:R-:W0:Y:S07]  /*0010*/  S2R R11, SR_TID.X ;  /* 0x00000000000b7919 */ /* 0x000e2e0000002100 */
[----:B------:R-:W1:Y:S01]  /*0020*/  S2UR UR4, SR_CTAID.X ;  /* 0x00000000000479c3 */ /* 0x000e620000002500 */
[----:B------:R-:W2:Y:S07]  /*0030*/  LDCU UR5, c[0x0][0x390] ;  /* 0x00007200ff0577ac */ /* 0x000eae0008000800 */
[----:B------:R-:W1:Y:S02]  /*0040*/  LDC R6, c[0x0][0x360] ;  /* 0x0000d800ff067b82 */ /* 0x000e640000000800 */
[----:B-1----:R-:W-:-:S04]  /*0050*/  IMAD R0, R6, UR4, RZ ;  /* 0x0000000406007c24 */ /* 0x002fc8000f8e02ff */
[----:B0-----:R-:W-:-:S05]  /*0060*/  IMAD R7, R0, 0x2, R11 ;  /* 0x0000000200077824 */ /* 0x001fca00078e020b */
[----:B--2---:R-:W-:-:S13]  /*0070*/  ISETP.GE.AND P0, PT, R7, UR5, PT ;  /* 0x0000000507007c0c */ /* 0x004fda000bf06270 */
[----:B------:R-:W-:Y:S05]  /*0080*/  @P0 EXIT ;  /* 0x000000000000094d */ /* 0x000fea0003800000 */
[----:B------:R-:W0:Y:S01]  /*0090*/  LDC.64 R4, c[0x0][0x380] ;  /* 0x0000e000ff047b82 */ /* 0x000e220000000a00 */
[----:B------:R-:W1:Y:S01]  /*00a0*/  LDCU.64 UR6, c[0x0][0x358] ;  /* 0x00006b00ff0677ac */ /* 0x000e620008000a00 */
[C---:B------:R-:W-:Y:S02]  /*00b0*/  IMAD.IADD R9, R7.reuse, 0x1, R6 ;  /* 0x0000000107097824 */ /* 0x040fe400078e0206 */
[----:B0-----:R-:W-:-:S04]  /*00c0*/  IMAD.WIDE R2, R7, 0x4, R4 ;  /* 0x0000000407027825 */ /* 0x001fc800078e0204 */
[----:B------:R-:W-:Y:S02]  /*00d0*/  IMAD.WIDE.U32 R4, R9, 0x4, R4 ;  /* 0x0000000409047825 */ /* 0x000fe400078e0004 */
[----:B-1----:R-:W2:Y:S04]  /*00e0*/  LDG.E R2, desc[UR6][R2.64] ;  /* 0x0000000602027981 */ /* 0x002ea8000c1e1900 */
[----:B------:R-:W2:Y:S01]  /*00f0*/  LDG.E R5, desc[UR6][R4.64] ;  /* 0x0000000604057981 */ /* 0x000ea2000c1e1900 */
[----:B------:R-:W0:Y:S01]  /*0100*/  S2UR UR5, SR_CgaCtaId ;  /* 0x00000000000579c3 */ /* 0x000e220000008800 */
[----:B------:R-:W-:Y:S01]  /*0110*/  UMOV UR4, 0x400 ;  /* 0x0000040000047882 */ /* 0x000fe20000000000 */
[----:B------:R-:W-:Y:S01]  /*0120*/  ISETP.GE.U32.AND P0, PT, R6, 0x2, PT ;  /* 0x000000020600780c */ /* 0x000fe20003f06070 */
[----:B0-----:R-:W-:-:S06]  /*0130*/  ULEA UR4, UR5, UR4, 0x18 ;  /* 0x0000000405047291 */ /* 0x001fcc000f8ec0ff */
[----:B------:R-:W-:Y:S02]  /*0140*/  LEA R9, R11, UR4, 0x2 ;  /* 0x000000040b097c11 */ /* 0x000fe4000f8e10ff */
[----:B--2---:R-:W-:-:S05]  /*0150*/  IADD3 R0, PT, PT, R2, R5, RZ ;  /* 0x0000000502007210 */ /* 0x004fca0007ffe0ff */
[----:B------:R0:W-:Y:S01]  /*0160*/  STS [R9], R0 ;  /* 0x0000000009007388 */ /* 0x0001e20000000800 */
[----:B------:R-:W-:Y:S06]  /*0170*/  BAR.SYNC.DEFER_BLOCKING 0x0 ;  /* 0x0000000000007b1d */ /* 0x000fec0000010000 */
[----:B------:R-:W-:Y:S05]  /*0180*/  @!P0 BRA `(.L_x_0) ;  /* 0x0000000000388947 */ /* 0x000fea0003800000 */
[----:B------:R-:W-:-:S05]  /*0190*/  UMOV UR5, 0x1 ;  /* 0x0000000100057882 */ /* 0x000fca0000000000 */
.L_x_1:
[----:B------:R-:W-:Y:S01]  /*01a0*/  ISETP.GE.U32.AND P0, PT, R11, UR5, PT ;  /* 0x000000050b007c0c */ /* 0x000fe2000bf06070 */
[----:B01----:R-:W-:-:S12]  /*01b0*/  HFMA2 R0, -RZ, RZ, 0, 0 ;  /* 0x00000000ff007431 */ /* 0x003fd800000001ff */
[----:B------:R-:W-:Y:S01]  /*01c0*/  @P0 VIADD R2, R11, -UR5 ;  /* 0x800000050b020c36 */ /* 0x000fe20008000000 */
[----:B------:R-:W-:-:S04]  /*01d0*/  USHF.L.U32 UR5, UR5, 0x1, URZ ;  /* 0x0000000105057899 */ /* 0x000fc800080006ff */
[----:B------:R-:W-:-:S05]  /*01e0*/  @P0 LEA R2, R2, UR4, 0x2 ;  /* 0x0000000402020c11 */ /* 0x000fca000f8e10ff */
[----:B------:R-:W-:Y:S01]  /*01f0*/  @P0 LDS R0, [R2] ;  /* 0x0000000002000984 */ /* 0x000fe20000000800 */
[----:B------:R-:W-:Y:S01]  /*0200*/  BAR.SYNC.DEFER_BLOCKING 0x0 ;  /* 0x0000000000007b1d */ /* 0x000fe20000010000 */
[----:B------:R-:W-:-:S05]  /*0210*/  ISETP.LE.U32.AND P0, PT, R6, UR5, PT ;  /* 0x0000000506007c0c */ /* 0x000fca000bf03070 */
[----:B------:R-:W0:Y:S02]  /*0220*/  LDS R3, [R9] ;  /* 0x0000000009037984 */ /* 0x000e240000000800 */
[----:B0-----:R-:W-:-:S05]  /*0230*/  IMAD.IADD R0, R3, 0x1, R0 ;  /* 0x0000000103007824 */ /* 0x001fca00078e0200 */
[----:B------:R1:W-:Y:S01]  /*0240*/  STS [R9], R0 ;  /* 0x0000000009007388 */ /* 0x0003e20000000800 */
[----:B------:R-:W-:Y:S06]  /*0250*/  BAR.SYNC.DEFER_BLOCKING 0x0 ;  /* 0x0000000000007b1d */ /* 0x000fec0000010000 */
[----:B------:R-:W-:Y:S05]  /*0260*/  @!P0 BRA `(.L_x_1) ;  /* 0xfffffffc00cc8947 */ /* 0x000fea000383ffff */
.L_x_0:
[----:B01----:R-:W0:Y:S01]  /*0270*/  LDS R9, [R9] ;  /* 0x0000000009097984 */ /* 0x003e220000000800 */
[----:B------:R-:W1:Y:S02]  /*0280*/  LDC.64 R2, c[0x0][0x388] ;  /* 0x0000e200ff027b82 */ /* 0x000e640000000a00 */
[----:B-1----:R-:W-:-:S05]  /*0290*/  IMAD.WIDE R2, R7, 0x4, R2 ;  /* 0x0000000407027825 */ /* 0x002fca00078e0202 */
[----:B0-----:R-:W-:Y:S01]  /*02a0*/  STG.E desc[UR6][R2.64], R9 ;  /* 0x0000000902007986 */ /* 0x001fe2000c101906 */
[----:B------:R-:W-:Y:S05]  /*02b0*/  EXIT ;  /* 0x000000000000794d */ /* 0x000fea0003800000 */
.L_x_2:
[----:B------:R-:W-:-:S00]  /*02c0*/  BRA `(.L_x_2) ;  /* 0xfffffffc00fc7947 */ /* 0x000fc0000383ffff */
[----:B------:R-:W-:-:S00]  /*02d0*/  NOP ;  /* 0x0000000000007918 */ /* 0x000fc00000000000 */
        /* <DEDUP_REMOVED lines=10> */
.L_x_3:


//--------------------- .nv.shared._Z10pSumKernelPiS_i --------------------------
	.section	.nv.shared._Z10pSumKernelPiS_i,"aw",@nobits
	.sectionflags	@""
	.align	16
	.zero		1024


//--------------------- .nv.shared.reserved.0     --------------------------
	.section	.nv.shared.reserved.0,"aw",@nobits
	.weak		__nv_reservedSMEM_offset_0_alias
	.size		__nv_reservedSMEM_offset_0_alias, 0, 64
	.other		__nv_reservedSMEM_offset_0_alias,@"STO_CUDA_RESERVED_SHARED STV_DEFAULT"
__nv_reservedSMEM_offset_0_alias:
	.zero		0
	.zero		64


//--------------------- .nv.constant0._Z10pSumKernelPiS_i --------------------------
	.section	.nv.constant0._Z10pSumKernelPiS_i,"a",@progbits
	.sectionflags	@""
	.align	4
.nv.constant0._Z10pSumKernelPiS_i:
	.zero		916


//--------------------- SYMBOLS --------------------------

	.type		.nv.reservedSmem.offset0,@object
	.size		.nv.reservedSmem.offset0,0x4
	.type		.nv.reservedSmem.cap,@object
	.size		.nv.reservedSmem.cap,0x4
